//
// Generated by NVIDIA NVVM Compiler
//
// Compiler Build ID: CL-36424714
// Cuda compilation tools, release 13.0, V13.0.88
// Based on NVVM 20.0.0
//

.version 9.0
.target sm_100
.address_size 64

	// .globl	_Z10sort_naivePfi

.visible .entry _Z10sort_naivePfi(
	.param .u64 .ptr .align 1 _Z10sort_naivePfi_param_0,
	.param .u32 _Z10sort_naivePfi_param_1
)
{
	.reg .pred 	%p<12>;
	.reg .b16 	%rs<9>;
	.reg .b32 	%r<11>;
	.reg .b32 	%f<5>;
	.reg .b64 	%rd<9>;

	ld.param.u64 	%rd4, [_Z10sort_naivePfi_param_0];
	ld.param.u32 	%r1, [_Z10sort_naivePfi_param_1];
	cvta.to.global.u64 	%rd5, %rd4;
	mov.u32 	%r3, %ctaid.x;
	mov.u32 	%r4, %ntid.x;
	mov.u32 	%r5, %tid.x;
	mad.lo.s32 	%r6, %r3, %r4, %r5;
	and.b32  	%r8, %r6, 1;
	setp.eq.b32 	%p3, %r8, 1;
	not.pred 	%p4, %p3;
	add.s32 	%r9, %r6, 1;
	setp.lt.s32 	%p5, %r9, %r1;
	and.pred  	%p1, %p4, %p5;
	mul.wide.s32 	%rd6, %r6, 4;
	add.s64 	%rd1, %rd5, %rd6;
	and.b32  	%r10, %r6, -2147483647;
	setp.eq.s32 	%p6, %r10, 1;
	and.pred  	%p2, %p6, %p5;
	mul.wide.u32 	%rd7, %r6, 4;
	add.s64 	%rd2, %rd5, %rd7;
	mul.wide.u32 	%rd8, %r9, 4;
	add.s64 	%rd3, %rd5, %rd8;
	not.pred 	%p7, %p1;
	not.pred 	%p9, %p2;
$L__BB0_1:
	mov.b16 	%rs8, 1;
	@%p7 bra 	$L__BB0_4;
	ld.global.f32 	%f1, [%rd1];
	ld.global.f32 	%f2, [%rd1+4];
	setp.leu.f32 	%p8, %f1, %f2;
	@%p8 bra 	$L__BB0_4;
	st.global.f32 	[%rd1], %f2;
	st.global.f32 	[%rd1+4], %f1;
	mov.b16 	%rs8, 0;
$L__BB0_4:
	bar.sync 	0;
	@%p9 bra 	$L__BB0_7;
	ld.global.f32 	%f3, [%rd2];
	ld.global.f32 	%f4, [%rd3];
	setp.leu.f32 	%p10, %f3, %f4;
	@%p10 bra 	$L__BB0_7;
	st.global.f32 	[%rd2], %f4;
	st.global.f32 	[%rd3], %f3;
	mov.b16 	%rs8, 0;
$L__BB0_7:
	bar.sync 	0;
	setp.eq.s16 	%p11, %rs8, 0;
	@%p11 bra 	$L__BB0_1;
	ret;

}
	// .globl	_Z17bitonic_sort_stepPfiii
.visible .entry _Z17bitonic_sort_stepPfiii(
	.param .u64 .ptr .align 1 _Z17bitonic_sort_stepPfiii_param_0,
	.param .u32 _Z17bitonic_sort_stepPfiii_param_1,
	.param .u32 _Z17bitonic_sort_stepPfiii_param_2,
	.param .u32 _Z17bitonic_sort_stepPfiii_param_3
)
{
	.reg .pred 	%p<7>;
	.reg .b32 	%r<11>;
	.reg .b32 	%f<5>;
	.reg .b64 	%rd<11>;

	ld.param.u64 	%rd6, [_Z17bitonic_sort_stepPfiii_param_0];
	ld.param.u32 	%r4, [_Z17bitonic_sort_stepPfiii_param_1];
	ld.param.u32 	%r3, [_Z17bitonic_sort_stepPfiii_param_2];
	ld.param.u32 	%r5, [_Z17bitonic_sort_stepPfiii_param_3];
	cvta.to.global.u64 	%rd1, %rd6;
	mov.u32 	%r6, %ctaid.x;
	mov.u32 	%r7, %ntid.x;
	mov.u32 	%r8, %tid.x;
	mad.lo.s32 	%r1, %r6, %r7, %r8;
	xor.b32  	%r2, %r4, %r1;
	min.s32 	%r9, %r2, %r5;
	setp.le.s32 	%p1, %r9, %r1;
	setp.ge.s32 	%p2, %r2, %r5;
	or.pred  	%p3, %p2, %p1;
	@%p3 bra 	$L__BB1_6;
	and.b32  	%r10, %r3, %r1;
	setp.ne.s32 	%p4, %r10, 0;
	@%p4 bra 	$L__BB1_4;
	mul.wide.s32 	%rd9, %r1, 4;
	add.s64 	%rd2, %rd1, %rd9;
	ld.global.f32 	%f1, [%rd2];
	mul.wide.s32 	%rd10, %r2, 4;
	add.s64 	%rd3, %rd1, %rd10;
	ld.global.f32 	%f2, [%rd3];
	setp.leu.f32 	%p6, %f1, %f2;
	@%p6 bra 	$L__BB1_6;
	st.global.f32 	[%rd2], %f2;
	st.global.f32 	[%rd3], %f1;
	bra.uni 	$L__BB1_6;
$L__BB1_4:
	mul.wide.s32 	%rd7, %r1, 4;
	add.s64 	%rd4, %rd1, %rd7;
	ld.global.f32 	%f3, [%rd4];
	mul.wide.s32 	%rd8, %r2, 4;
	add.s64 	%rd5, %rd1, %rd8;
	ld.global.f32 	%f4, [%rd5];
	setp.geu.f32 	%p5, %f3, %f4;
	@%p5 bra 	$L__BB1_6;
	st.global.f32 	[%rd4], %f4;
	st.global.f32 	[%rd5], %f3;
$L__BB1_6:
	ret;

}


// ===== COMPILED SASS (sm_100) =====

	.target	sm_100

	.elftype	@"ET_EXEC"


//--------------------- .note.nv.tkinfo           --------------------------
	.section	.note.nv.tkinfo,"",@"SHT_NOTE"
	.sectionflags	@"SHF_NOTE_NV_TKINFO"
	.tkinfo
        /*0018*/ 	.word	0x00000002
        /*0030*/ 	.string	""
        /*0030*/ 	.string	"ptxas"
        /*0030*/ 	.string	"Cuda compilation tools, release 13.0, V13.0.88"
        /*0030*/ 	.string	"Build cuda_13.0.r13.0/compiler.36424714_0"
        /*0030*/ 	.string	"-arch sm_100 -m 64 "



//--------------------- .note.nv.cuinfo           --------------------------
	.section	.note.nv.cuinfo,"",@"SHT_NOTE"
	.sectionflags	@"SHF_NOTE_NV_CUINFO"
        /*0018*/ 	.short	0x0002
        /*001a*/ 	.short	0x0064
        /*001c*/ 	.short	0x0082
	.zero		2


//--------------------- .nv.info                  --------------------------
	.section	.nv.info,"",@"SHT_CUDA_INFO"
	.align	4


	//----- nvinfo : EIATTR_REGCOUNT
	.align		4
        /*0000*/ 	.byte	0x04, 0x2f
        /*0002*/ 	.short	(.L_1 - .L_0)
	.align		4
.L_0:
        /*0004*/ 	.word	index@(_Z10sort_naivePfi)
        /*0008*/ 	.word	0x0000000c


	//----- nvinfo : EIATTR_FRAME_SIZE
	.align		4
.L_1:
        /*000c*/ 	.byte	0x04, 0x11
        /*000e*/ 	.short	(.L_3 - .L_2)
	.align		4
.L_2:
        /*0010*/ 	.word	index@(_Z10sort_naivePfi)
        /*0014*/ 	.word	0x00000000


	//----- nvinfo : EIATTR_REGCOUNT
	.align		4
.L_3:
        /*0018*/ 	.byte	0x04, 0x2f
        /*001a*/ 	.short	(.L_5 - .L_4)
	.align		4
.L_4:
        /*001c*/ 	.word	index@(_Z17bitonic_sort_stepPfiii)
        /*0020*/ 	.word	0x0000000c


	//----- nvinfo : EIATTR_FRAME_SIZE
	.align		4
.L_5:
        /*0024*/ 	.byte	0x04, 0x11
        /*0026*/ 	.short	(.L_7 - .L_6)
	.align		4
.L_6:
        /*0028*/ 	.word	index@(_Z17bitonic_sort_stepPfiii)
        /*002c*/ 	.word	0x00000000


	//----- nvinfo : EIATTR_MIN_STACK_SIZE
	.align		4
.L_7:
        /*0030*/ 	.byte	0x04, 0x12
        /*0032*/ 	.short	(.L_9 - .L_8)
	.align		4
.L_8:
        /*0034*/ 	.word	index@(_Z17bitonic_sort_stepPfiii)
        /*0038*/ 	.word	0x00000000


	//----- nvinfo : EIATTR_MIN_STACK_SIZE
	.align		4
.L_9:
        /*003c*/ 	.byte	0x04, 0x12
        /*003e*/ 	.short	(.L_11 - .L_10)
	.align		4
.L_10:
        /*0040*/ 	.word	index@(_Z10sort_naivePfi)
        /*0044*/ 	.word	0x00000000
.L_11:


//--------------------- .nv.compat                --------------------------
	.section	.nv.compat,"",@"SHT_CUDA_COMPAT_INFO"
	.align	4
        /*0000*/ 	.byte	0x02, 0x09, 0x00, 0x00, 0x02, 0x02, 0x01, 0x00, 0x02, 0x05, 0x05, 0x00, 0x03, 0x07, 0x01, 0x01
        /*0010*/ 	.byte	0x02, 0x03, 0x00, 0x00, 0x02, 0x06, 0x01, 0x00, 0x04, 0x0b, 0x08, 0x00, 0x09, 0x00, 0x00, 0x00
        /*0020*/ 	.byte	0x00, 0x00, 0x00, 0x00


//--------------------- .nv.info._Z17bitonic_sort_stepPfiii --------------------------
	.section	.nv.info._Z17bitonic_sort_stepPfiii,"",@"SHT_CUDA_INFO"
	.sectionflags	@""
	.align	4


	//----- nvinfo : EIATTR_CUDA_API_VERSION
	.align		4
        /*0000*/ 	.byte	0x04, 0x37
        /*0002*/ 	.short	(.L_13 - .L_12)
.L_12:
        /*0004*/ 	.word	0x00000082


	//----- nvinfo : EIATTR_KPARAM_INFO
	.align		4
.L_13:
        /*0008*/ 	.byte	0x04, 0x17
        /*000a*/ 	.short	(.L_15 - .L_14)
.L_14:
        /*000c*/ 	.word	0x00000000
        /*0010*/ 	.short	0x0003
        /*0012*/ 	.short	0x0010
        /*0014*/ 	.byte	0x00, 0xf0, 0x11, 0x00


	//----- nvinfo : EIATTR_KPARAM_INFO
	.align		4
.L_15:
        /*0018*/ 	.byte	0x04, 0x17
        /*001a*/ 	.short	(.L_17 - .L_16)
.L_16:
        /*001c*/ 	.word	0x00000000
        /*0020*/ 	.short	0x0002
        /*0022*/ 	.short	0x000c
        /*0024*/ 	.byte	0x00, 0xf0, 0x11, 0x00


	//----- nvinfo : EIATTR_KPARAM_INFO
	.align		4
.L_17:
        /*0028*/ 	.byte	0x04, 0x17
        /*002a*/ 	.short	(.L_19 - .L_18)
.L_18:
        /*002c*/ 	.word	0x00000000
        /*0030*/ 	.short	0x0001
        /*0032*/ 	.short	0x0008
        /*0034*/ 	.byte	0x00, 0xf0, 0x11, 0x00


	//----- nvinfo : EIATTR_KPARAM_INFO
	.align		4
.L_19:
        /*0038*/ 	.byte	0x04, 0x17
        /*003a*/ 	.short	(.L_21 - .L_20)
.L_20:
        /*003c*/ 	.word	0x00000000
        /*0040*/ 	.short	0x0000
        /*0042*/ 	.short	0x0000
        /*0044*/ 	.byte	0x00, 0xf5, 0x21, 0x00


	//----- nvinfo : EIATTR_SPARSE_MMA_MASK
	.align		4
.L_21:
        /*0048*/ 	.byte	0x03, 0x50
        /*004a*/ 	.short	0x0000


	//----- nvinfo : EIATTR_MAXREG_COUNT
	.align		4
        /*004c*/ 	.byte	0x03, 0x1b
        /*004e*/ 	.short	0x00ff


	//----- nvinfo : EIATTR_MERCURY_ISA_VERSION
	.align		4
        /*0050*/ 	.byte	0x03, 0x5f
        /*0052*/ 	.short	0x0101


	//----- nvinfo : EIATTR_VRC_CTA_INIT_COUNT
	.align		4
        /*0054*/ 	.byte	0x02, 0x4a
	.zero		1
	.zero		1


	//----- nvinfo : EIATTR_EXIT_INSTR_OFFSETS
	.align		4
        /*0058*/ 	.byte	0x04, 0x1c
        /*005a*/ 	.short	(.L_23 - .L_22)


	//   ....[0]....
.L_22:
        /*005c*/ 	.word	0x000000b0


	//   ....[1]....
        /*0060*/ 	.word	0x00000160


	//   ....[2]....
        /*0064*/ 	.word	0x00000190


	//   ....[3]....
        /*0068*/ 	.word	0x00000200


	//   ....[4]....
        /*006c*/ 	.word	0x00000230


	//----- nvinfo : EIATTR_CRS_STACK_SIZE
	.align		4
.L_23:
        /*0070*/ 	.byte	0x04, 0x1e
        /*0072*/ 	.short	(.L_25 - .L_24)
.L_24:
        /*0074*/ 	.word	0x00000000


	//----- nvinfo : EIATTR_CBANK_PARAM_SIZE
	.align		4
.L_25:
        /*0078*/ 	.byte	0x03, 0x19
        /*007a*/ 	.short	0x0014


	//----- nvinfo : EIATTR_PARAM_CBANK
	.align		4
        /*007c*/ 	.byte	0x04, 0x0a
        /*007e*/ 	.short	(.L_27 - .L_26)
	.align		4
.L_26:
        /*0080*/ 	.word	index@(.nv.constant0._Z17bitonic_sort_stepPfiii)
        /*0084*/ 	.short	0x0380
        /*0086*/ 	.short	0x0014


	//----- nvinfo : EIATTR_SW_WAR
	.align		4
.L_27:
        /*0088*/ 	.byte	0x04, 0x36
        /*008a*/ 	.short	(.L_29 - .L_28)
.L_28:
        /*008c*/ 	.word	0x00000008
.L_29:


//--------------------- .nv.info._Z10sort_naivePfi --------------------------
	.section	.nv.info._Z10sort_naivePfi,"",@"SHT_CUDA_INFO"
	.sectionflags	@""
	.align	4


	//----- nvinfo : EIATTR_CUDA_API_VERSION
	.align		4
        /*0000*/ 	.byte	0x04, 0x37
        /*0002*/ 	.short	(.L_31 - .L_30)
.L_30:
        /*0004*/ 	.word	0x00000082


	//----- nvinfo : EIATTR_KPARAM_INFO
	.align		4
.L_31:
        /*0008*/ 	.byte	0x04, 0x17
        /*000a*/ 	.short	(.L_33 - .L_32)
.L_32:
        /*000c*/ 	.word	0x00000000
        /*0010*/ 	.short	0x0001
        /*0012*/ 	.short	0x0008
        /*0014*/ 	.byte	0x00, 0xf0, 0x11, 0x00


	//----- nvinfo : EIATTR_KPARAM_INFO
	.align		4
.L_33:
        /*0018*/ 	.byte	0x04, 0x17
        /*001a*/ 	.short	(.L_35 - .L_34)
.L_34:
        /*001c*/ 	.word	0x00000000
        /*0020*/ 	.short	0x0000
        /*0022*/ 	.short	0x0000
        /*0024*/ 	.byte	0x00, 0xf5, 0x21, 0x00


	//----- nvinfo : EIATTR_SPARSE_MMA_MASK
	.align		4
.L_35:
        /*0028*/ 	.byte	0x03, 0x50
        /*002a*/ 	.short	0x0000


	//----- nvinfo : EIATTR_MAXREG_COUNT
	.align		4
        /*002c*/ 	.byte	0x03, 0x1b
        /*002e*/ 	.short	0x00ff


	//----- nvinfo : EIATTR_NUM_BARRIERS
	.align		4
        /*0030*/ 	.byte	0x02, 0x4c
        /*0032*/ 	.byte	0x01
	.zero		1


	//----- nvinfo : EIATTR_MERCURY_ISA_VERSION
	.align		4
        /*0034*/ 	.byte	0x03, 0x5f
        /*0036*/ 	.short	0x0101


	//----- nvinfo : EIATTR_VRC_CTA_INIT_COUNT
	.align		4
        /*0038*/ 	.byte	0x02, 0x4a
	.zero		1
	.zero		1


	//----- nvinfo : EIATTR_EXIT_INSTR_OFFSETS
	.align		4
        /*003c*/ 	.byte	0x04, 0x1c
        /*003e*/ 	.short	(.L_37 - .L_36)


	//   ....[0]....
.L_36:
        /*0040*/ 	.word	0x00000280


	//----- nvinfo : EIATTR_CRS_STACK_SIZE
	.align		4
.L_37:
        /*0044*/ 	.byte	0x04, 0x1e
        /*0046*/ 	.short	(.L_39 - .L_38)
.L_38:
        /*0048*/ 	.word	0x00000000


	//----- nvinfo : EIATTR_CBANK_PARAM_SIZE
	.align		4
.L_39:
        /*004c*/ 	.byte	0x03, 0x19
        /*004e*/ 	.short	0x000c


	//----- nvinfo : EIATTR_PARAM_CBANK
	.align		4
        /*0050*/ 	.byte	0x04, 0x0a
        /*0052*/ 	.short	(.L_41 - .L_40)
	.align		4
.L_40:
        /*0054*/ 	.word	index@(.nv.constant0._Z10sort_naivePfi)
        /*0058*/ 	.short	0x0380
        /*005a*/ 	.short	0x000c


	//----- nvinfo : EIATTR_SW_WAR
	.align		4
.L_41:
        /*005c*/ 	.byte	0x04, 0x36
        /*005e*/ 	.short	(.L_43 - .L_42)
.L_42:
        /*0060*/ 	.word	0x00000008
.L_43:


//--------------------- .nv.callgraph             --------------------------
	.section	.nv.callgraph,"",@"SHT_CUDA_CALLGRAPH"
	.align	4
	.sectionentsize	8
	.align		4
        /*0000*/ 	.word	0x00000000
	.align		4
        /*0004*/ 	.word	0xffffffff
	.align		4
        /*0008*/ 	.word	0x00000000
	.align		4
        /*000c*/ 	.word	0xfffffffe
	.align		4
        /*0010*/ 	.word	0x00000000
	.align		4
        /*0014*/ 	.word	0xfffffffd
	.align		4
        /*0018*/ 	.word	0x00000000
	.align		4
        /*001c*/ 	.word	0xfffffffc


//--------------------- .text._Z17bitonic_sort_stepPfiii --------------------------
	.section	.text._Z17bitonic_sort_stepPfiii,"ax",@progbits
	.align	128
        .global         _Z17bitonic_sort_stepPfiii
        .type           _Z17bitonic_sort_stepPfiii,@function
        .size           _Z17bitonic_sort_stepPfiii,(.L_x_7 - _Z17bitonic_sort_stepPfiii)
        .other          _Z17bitonic_sort_stepPfiii,@"STO_CUDA_ENTRY STV_DEFAULT"
_Z17bitonic_sort_stepPfiii:
.text._Z17bitonic_sort_stepPfiii:
[----:B------:R-:W-:Y:S01]  /*0000*/  LDC R1, c[0x0][0x37c] ;  /* 0x0000df00ff017b82 */ /* 0x000fe20000000800 */
[----:B------:R-:W0:Y:S07]  /*0010*/  S2R R0, SR_TID.X ;  /* 0x0000000000007919 */ /* 0x000e2e0000002100 */
[----:B------:R-:W0:Y:S01]  /*0020*/  S2UR UR4, SR_CTAID.X ;  /* 0x00000000000479c3 */ /* 0x000e220000002500 */
[----:B------:R-:W1:Y:S01]  /*0030*/  LDCU UR5, c[0x0][0x388] ;  /* 0x00007100ff0577ac */ /* 0x000e620008000800 */
[----:B------:R-:W2:Y:S06]  /*0040*/  LDCU UR6, c[0x0][0x390] ;  /* 0x00007200ff0677ac */ /* 0x000eac0008000800 */
[----:B------:R-:W0:Y:S02]  /*0050*/  LDC R7, c[0x0][0x360] ;  /* 0x0000d800ff077b82 */ /* 0x000e240000000800 */
[----:B0-----:R-:W-:-:S05]  /*0060*/  IMAD R7, R7, UR4, R0 ;  /* 0x0000000407077c24 */ /* 0x001fca000f8e0200 */
[----:B-1----:R-:W-:-:S04]  /*0070*/  LOP3.LUT R9, R7, UR5, RZ, 0x3c, !PT ;  /* 0x0000000507097c12 */ /* 0x002fc8000f8e3cff */
[----:B--2---:R-:W-:-:S04]  /*0080*/  VIMNMX R0, PT, PT, R9, UR6, PT ;  /* 0x0000000609007c48 */ /* 0x004fc8000bfe0100 */
[----:B------:R-:W-:-:S04]  /*0090*/  ISETP.GT.AND P0, PT, R0, R7, PT ;  /* 0x000000070000720c */ /* 0x000fc80003f04270 */
[----:B------:R-:W-:-:S13]  /*00a0*/  ISETP.GE.OR P0, PT, R9, UR6, !P0 ;  /* 0x0000000609007c0c */ /* 0x000fda000c706670 */
[----:B------:R-:W-:Y:S05]  /*00b0*/  @P0 EXIT ;  /* 0x000000000000094d */ /* 0x000fea0003800000 */
[----:B------:R-:W0:Y:S02]  /*00c0*/  LDCU UR4, c[0x0][0x38c] ;  /* 0x00007180ff0477ac */ /* 0x000e240008000800 */
[----:B0-----:R-:W-:Y:S01]  /*00d0*/  LOP3.LUT P0, RZ, R7, UR4, RZ, 0xc0, !PT ;  /* 0x0000000407ff7c12 */ /* 0x001fe2000f80c0ff */
[----:B------:R-:W0:-:S12]  /*00e0*/  LDCU.64 UR4, c[0x0][0x358] ;  /* 0x00006b00ff0477ac */ /* 0x000e180008000a00 */
[----:B------:R-:W-:Y:S05]  /*00f0*/  @P0 BRA `(.L_x_0) ;  /* 0x0000000000280947 */ /* 0x000fea0003800000 */
[----:B------:R-:W1:Y:S02]  /*0100*/  LDC.64 R4, c[0x0][0x380] ;  /* 0x0000e000ff047b82 */ /* 0x000e640000000a00 */
[----:B-1----:R-:W-:-:S04]  /*0110*/  IMAD.WIDE R2, R7, 0x4, R4 ;  /* 0x0000000407027825 */ /* 0x002fc800078e0204 */
[----:B------:R-:W-:Y:S01]  /*0120*/  IMAD.WIDE R4, R9, 0x4, R4 ;  /* 0x0000000409047825 */ /* 0x000fe200078e0204 */
[----:B0-----:R-:W2:Y:S04]  /*0130*/  LDG.E R7, desc[UR4][R2.64] ;  /* 0x0000000402077981 */ /* 0x001ea8000c1e1900 */
[----:B------:R-:W2:Y:S02]  /*0140*/  LDG.E R0, desc[UR4][R4.64] ;  /* 0x0000000404007981 */ /* 0x000ea4000c1e1900 */
[----:B--2---:R-:W-:-:S13]  /*0150*/  FSETP.GT.AND P0, PT, R7, R0, PT ;  /* 0x000000000700720b */ /* 0x004fda0003f04000 */
[----:B------:R-:W-:Y:S05]  /*0160*/  @!P0 EXIT ;  /* 0x000000000000894d */ /* 0x000fea0003800000 */
[----:B------:R-:W-:Y:S04]  /*0170*/  STG.E desc[UR4][R2.64], R0 ;  /* 0x0000000002007986 */ /* 0x000fe8000c101904 */
[----:B------:R-:W-:Y:S01]  /*0180*/  STG.E desc[UR4][R4.64], R7 ;  /* 0x0000000704007986 */ /* 0x000fe2000c101904 */
[----:B------:R-:W-:Y:S05]  /*0190*/  EXIT ;  /* 0x000000000000794d */ /* 0x000fea0003800000 */
.L_x_0:
[----:B------:R-:W1:Y:S02]  /*01a0*/  LDC.64 R2, c[0x0][0x380] ;  /* 0x0000e000ff027b82 */ /* 0x000e640000000a00 */
[----:B-1----:R-:W-:-:S04]  /*01b0*/  IMAD.WIDE R4, R7, 0x4, R2 ;  /* 0x0000000407047825 */ /* 0x002fc800078e0202 */
[----:B------:R-:W-:Y:S01]  /*01c0*/  IMAD.WIDE R2, R9, 0x4, R2 ;  /* 0x0000000409027825 */ /* 0x000fe200078e0202 */
[----:B0-----:R-:W2:Y:S04]  /*01d0*/  LDG.E R7, desc[UR4][R4.64] ;  /* 0x0000000404077981 */ /* 0x001ea8000c1e1900 */
[----:B------:R-:W2:Y:S02]  /*01e0*/  LDG.E R0, desc[UR4][R2.64] ;  /* 0x0000000402007981 */ /* 0x000ea4000c1e1900 */
[----:B--2---:R-:W-:-:S13]  /*01f0*/  FSETP.GEU.AND P0, PT, R7, R0, PT ;  /* 0x000000000700720b */ /* 0x004fda0003f0e000 */
[----:B------:R-:W-:Y:S05]  /*0200*/  @P0 EXIT ;  /* 0x000000000000094d */ /* 0x000fea0003800000 */
[----:B------:R-:W-:Y:S04]  /*0210*/  STG.E desc[UR4][R4.64], R0 ;  /* 0x0000000004007986 */ /* 0x000fe8000c101904 */
[----:B------:R-:W-:Y:S01]  /*0220*/  STG.E desc[UR4][R2.64], R7 ;  /* 0x0000000702007986 */ /* 0x000fe2000c101904 */
[----:B------:R-:W-:Y:S05]  /*0230*/  EXIT ;  /* 0x000000000000794d */ /* 0x000fea0003800000 */
.L_x_1:
[----:B------:R-:W-:-:S00]  /*0240*/  BRA `(.L_x_1) ;  /* 0xfffffffc00fc7947 */ /* 0x000fc0000383ffff */
[----:B------:R-:W-:-:S00]  /*0250*/  NOP ;  /* 0x0000000000007918 */ /* 0x000fc00000000000 */
        /* <DEDUP_REMOVED lines=10> */
.L_x_7:


//--------------------- .text._Z10sort_naivePfi   --------------------------
	.section	.text._Z10sort_naivePfi,"ax",@progbits
	.align	128
        .global         _Z10sort_naivePfi
        .type           _Z10sort_naivePfi,@function
        .size           _Z10sort_naivePfi,(.L_x_8 - _Z10sort_naivePfi)
        .other          _Z10sort_naivePfi,@"STO_CUDA_ENTRY STV_DEFAULT"
_Z10sort_naivePfi:
.text._Z10sort_naivePfi:
[----:B------:R-:W-:Y:S01]  /*0000*/  LDC R1, c[0x0][0x37c] ;  /* 0x0000df00ff017b82 */ /* 0x000fe20000000800 */
[----:B------:R-:W0:Y:S07]  /*0010*/  S2R R0, SR_TID.X ;  /* 0x0000000000007919 */ /* 0x000e2e0000002100 */
[----:B------:R-:W0:Y:S01]  /*0020*/  S2UR UR4, SR_CTAID.X ;  /* 0x00000000000479c3 */ /* 0x000e220000002500 */
[----:B------:R-:W1:Y:S07]  /*0030*/  LDCU UR6, c[0x0][0x388] ;  /* 0x00007100ff0677ac */ /* 0x000e6e0008000800 */
[----:B------:R-:W0:Y:S08]  /*0040*/  LDC R5, c[0x0][0x360] ;  /* 0x0000d800ff057b82 */ /* 0x000e300000000800 */
[----:B------:R-:W2:Y:S01]  /*0050*/  LDC.64 R6, c[0x0][0x380] ;  /* 0x0000e000ff067b82 */ /* 0x000ea20000000a00 */
[----:B0-----:R-:W-:Y:S01]  /*0060*/  IMAD R5, R5, UR4, R0 ;  /* 0x0000000405057c24 */ /* 0x001fe2000f8e0200 */
[----:B------:R-:W0:Y:S03]  /*0070*/  LDCU.64 UR4, c[0x0][0x358] ;  /* 0x00006b00ff0477ac */ /* 0x000e260008000a00 */
[C---:B------:R-:W-:Y:S01]  /*0080*/  VIADD R9, R5.reuse, 0x1 ;  /* 0x0000000105097836 */ /* 0x040fe20000000000 */
[----:B------:R-:W-:-:S02]  /*0090*/  LOP3.LUT R0, R5, 0x1, RZ, 0xc0, !PT ;  /* 0x0000000105007812 */ /* 0x000fc400078ec0ff */
[----:B------:R-:W-:Y:S02]  /*00a0*/  LOP3.LUT R2, R5, 0x80000001, RZ, 0xc0, !PT ;  /* 0x8000000105027812 */ /* 0x000fe400078ec0ff */
[----:B-1----:R-:W-:-:S04]  /*00b0*/  ISETP.GE.AND P0, PT, R9, UR6, PT ;  /* 0x0000000609007c0c */ /* 0x002fc8000bf06270 */
[----:B------:R-:W-:Y:S02]  /*00c0*/  ISETP.NE.U32.AND P1, PT, R0, 0x1, !P0 ;  /* 0x000000010000780c */ /* 0x000fe40004725070 */
[----:B------:R-:W-:Y:S01]  /*00d0*/  ISETP.EQ.AND P0, PT, R2, 0x1, !P0 ;  /* 0x000000010200780c */ /* 0x000fe20004702270 */
[----:B--2---:R-:W-:-:S04]  /*00e0*/  IMAD.WIDE R2, R5, 0x4, R6 ;  /* 0x0000000405027825 */ /* 0x004fc800078e0206 */
[----:B------:R-:W-:-:S04]  /*00f0*/  IMAD.WIDE.U32 R4, R5, 0x4, R6 ;  /* 0x0000000405047825 */ /* 0x000fc800078e0006 */
[----:B0-----:R-:W-:-:S07]  /*0100*/  IMAD.WIDE.U32 R6, R9, 0x4, R6 ;  /* 0x0000000409067825 */ /* 0x001fce00078e0006 */
.L_x_5:
[----:B------:R-:W-:Y:S01]  /*0110*/  IMAD.MOV.U32 R0, RZ, RZ, 0x1 ;  /* 0x00000001ff007424 */ /* 0x000fe200078e00ff */
[----:B01----:R-:W-:Y:S06]  /*0120*/  @!P1 BRA `(.L_x_2) ;  /* 0x0000000000189947 */ /* 0x003fec0003800000 */
[----:B------:R-:W2:Y:S04]  /*0130*/  LDG.E R9, desc[UR4][R2.64] ;  /* 0x0000000402097981 */ /* 0x000ea8000c1e1900 */
[----:B------:R-:W2:Y:S02]  /*0140*/  LDG.E R8, desc[UR4][R2.64+0x4] ;  /* 0x0000040402087981 */ /* 0x000ea4000c1e1900 */
[----:B--2---:R-:W-:-:S13]  /*0150*/  FSETP.GT.AND P2, PT, R9, R8, PT ;  /* 0x000000080900720b */ /* 0x004fda0003f44000 */
[----:B------:R0:W-:Y:S01]  /*0160*/  @P2 STG.E desc[UR4][R2.64], R8 ;  /* 0x0000000802002986 */ /* 0x0001e2000c101904 */
[----:B------:R-:W-:-:S03]  /*0170*/  @P2 PRMT R0, RZ, 0x7610, R0 ;  /* 0x00007610ff002816 */ /* 0x000fc60000000000 */
[----:B------:R0:W-:Y:S04]  /*0180*/  @P2 STG.E desc[UR4][R2.64+0x4], R9 ;  /* 0x0000040902002986 */ /* 0x0001e8000c101904 */
.L_x_2:
[----:B------:R-:W-:Y:S05]  /*0190*/  WARPSYNC.ALL ;  /* 0x0000000000007948 */ /* 0x000fea0003800000 */
[----:B------:R-:W-:Y:S06]  /*01a0*/  BAR.SYNC.DEFER_BLOCKING 0x0 ;  /* 0x0000000000007b1d */ /* 0x000fec0000010000 */
[----:B------:R-:W-:Y:S04]  /*01b0*/  BSSY.RECONVERGENT B0, `(.L_x_3) ;  /* 0x0000008000007945 */ /* 0x000fe80003800200 */
[----:B------:R-:W-:Y:S05]  /*01c0*/  @!P0 BRA `(.L_x_4) ;  /* 0x0000000000188947 */ /* 0x000fea0003800000 */
[----:B0-----:R-:W2:Y:S04]  /*01d0*/  LDG.E R9, desc[UR4][R4.64] ;  /* 0x0000000404097981 */ /* 0x001ea8000c1e1900 */
[----:B------:R-:W2:Y:S02]  /*01e0*/  LDG.E R8, desc[UR4][R6.64] ;  /* 0x0000000406087981 */ /* 0x000ea4000c1e1900 */
[----:B--2---:R-:W-:-:S13]  /*01f0*/  FSETP.GT.AND P2, PT, R9, R8, PT ;  /* 0x000000080900720b */ /* 0x004fda0003f44000 */
[----:B------:R1:W-:Y:S01]  /*0200*/  @P2 STG.E desc[UR4][R4.64], R8 ;  /* 0x0000000804002986 */ /* 0x0003e2000c101904 */
[----:B------:R-:W-:-:S03]  /*0210*/  @P2 PRMT R0, RZ, 0x7610, R0 ;  /* 0x00007610ff002816 */ /* 0x000fc60000000000 */
[----:B------:R1:W-:Y:S04]  /*0220*/  @P2 STG.E desc[UR4][R6.64], R9 ;  /* 0x0000000906002986 */ /* 0x0003e8000c101904 */
.L_x_4:
[----:B------:R-:W-:Y:S05]  /*0230*/  BSYNC.RECONVERGENT B0 ;  /* 0x0000000000007941 */ /* 0x000fea0003800200 */
.L_x_3:
[----:B------:R-:W-:Y:S01]  /*0240*/  PRMT R0, R0, 0x9910, RZ ;  /* 0x0000991000007816 */ /* 0x000fe200000000ff */
[----:B------:R-:W-:Y:S03]  /*0250*/  BAR.SYNC.DEFER_BLOCKING 0x0 ;  /* 0x0000000000007b1d */ /* 0x000fe60000010000 */
[----:B------:R-:W-:-:S13]  /*0260*/  ISETP.NE.AND P2, PT, R0, RZ, PT ;  /* 0x000000ff0000720c */ /* 0x000fda0003f45270 */
[----:B------:R-:W-:Y:S05]  /*0270*/  @!P2 BRA `(.L_x_5) ;  /* 0xfffffffc00a4a947 */ /* 0x000fea000383ffff */
[----:B------:R-:W-:Y:S05]  /*0280*/  EXIT ;  /* 0x000000000000794d */ /* 0x000fea0003800000 */
.L_x_6:
        /* <DEDUP_REMOVED lines=15> */
.L_x_8:


//--------------------- .nv.shared.reserved.0     --------------------------
	.section	.nv.shared.reserved.0,"aw",@nobits
	.weak		__nv_reservedSMEM_offset_0_alias
	.size		__nv_reservedSMEM_offset_0_alias, 0, 64
	.other		__nv_reservedSMEM_offset_0_alias,@"STO_CUDA_RESERVED_SHARED STV_DEFAULT"
__nv_reservedSMEM_offset_0_alias:
	.zero		0
	.zero		64


//--------------------- .nv.constant0._Z17bitonic_sort_stepPfiii --------------------------
	.section	.nv.constant0._Z17bitonic_sort_stepPfiii,"a",@progbits
	.sectionflags	@""
	.align	4
.nv.constant0._Z17bitonic_sort_stepPfiii:
	.zero		916


//--------------------- .nv.constant0._Z10sort_naivePfi --------------------------
	.section	.nv.constant0._Z10sort_naivePfi,"a",@progbits
	.sectionflags	@""
	.align	4
.nv.constant0._Z10sort_naivePfi:
	.zero		908


//--------------------- SYMBOLS --------------------------

	.type		.nv.reservedSmem.offset0,@object
	.size		.nv.reservedSmem.offset0,0x4
